	.headerflags	@"EF_CUDA_TEXMODE_UNIFIED EF_CUDA_64BIT_ADDRESS EF_CUDA_ACCELERATORS EF_CUDA_SM90 EF_CUDA_VIRTUAL_SM(EF_CUDA_SM90)"
	.elftype	@"ET_EXEC"


//--------------------- .nv.info                  --------------------------
	.section	.nv.info,"",@"SHT_CUDA_INFO"
	.align	4


	//----- nvinfo : EIATTR_REGCOUNT
	.align		4
        /*0000*/ 	.byte	0x04, 0x2f
        /*0002*/ 	.short	(.L_1 - .L_0)
	.align		4
.L_0:
        /*0004*/ 	.word	index@(triton_poi_fused__unsafe_index_add_mul_sub_5)
        /*0008*/ 	.word	0x0000001e


	//----- nvinfo : EIATTR_MIN_STACK_SIZE
	.align		4
.L_1:
        /*000c*/ 	.byte	0x04, 0x12
        /*000e*/ 	.short	(.L_3 - .L_2)
	.align		4
.L_2:
        /*0010*/ 	.word	index@(triton_poi_fused__unsafe_index_add_mul_sub_5)
        /*0014*/ 	.word	0x00000000


	//----- nvinfo : EIATTR_FRAME_SIZE
	.align		4
.L_3:
        /*0018*/ 	.byte	0x04, 0x11
        /*001a*/ 	.short	(.L_5 - .L_4)
	.align		4
.L_4:
        /*001c*/ 	.word	index@(triton_poi_fused__unsafe_index_add_mul_sub_5)
        /*0020*/ 	.word	0x00000000


	//----- nvinfo : EIATTR_MIN_STACK_SIZE
	.align		4
.L_5:
        /*0024*/ 	.byte	0x04, 0x12
        /*0026*/ 	.short	(.L_7 - .L_6)
	.align		4
.L_6:
        /*0028*/ 	.word	index@(triton_poi_fused__unsafe_index_add_mul_sub_5)
        /*002c*/ 	.word	0x00000000
.L_7:


//--------------------- .nv.info.triton_poi_fused__unsafe_index_add_mul_sub_5 --------------------------
	.section	.nv.info.triton_poi_fused__unsafe_index_add_mul_sub_5,"",@"SHT_CUDA_INFO"
	.sectionflags	@""
	.align	4


	//----- nvinfo : EIATTR_CUDA_API_VERSION
	.align		4
        /*0000*/ 	.byte	0x04, 0x37
        /*0002*/ 	.short	(.L_9 - .L_8)
.L_8:
        /*0004*/ 	.word	0x0000007c


	//----- nvinfo : EIATTR_KPARAM_INFO
	.align		4
.L_9:
        /*0008*/ 	.byte	0x04, 0x17
        /*000a*/ 	.short	(.L_11 - .L_10)
.L_10:
        /*000c*/ 	.word	0x00000000
        /*0010*/ 	.short	0x0008
        /*0012*/ 	.short	0x0040
        /*0014*/ 	.byte	0x00, 0xf0, 0x11, 0x00


	//----- nvinfo : EIATTR_KPARAM_INFO
	.align		4
.L_11:
        /*0018*/ 	.byte	0x04, 0x17
        /*001a*/ 	.short	(.L_13 - .L_12)
.L_12:
        /*001c*/ 	.word	0x00000000
        /*0020*/ 	.short	0x0007
        /*0022*/ 	.short	0x0038
        /*0024*/ 	.byte	0x00, 0xf4, 0x21, 0x00


	//----- nvinfo : EIATTR_KPARAM_INFO
	.align		4
.L_13:
        /*0028*/ 	.byte	0x04, 0x17
        /*002a*/ 	.short	(.L_15 - .L_14)
.L_14:
        /*002c*/ 	.word	0x00000000
        /*0030*/ 	.short	0x0006
        /*0032*/ 	.short	0x0030
        /*0034*/ 	.byte	0x00, 0xf4, 0x21, 0x00


	//----- nvinfo : EIATTR_KPARAM_INFO
	.align		4
.L_15:
        /*0038*/ 	.byte	0x04, 0x17
        /*003a*/ 	.short	(.L_17 - .L_16)
.L_16:
        /*003c*/ 	.word	0x00000000
        /*0040*/ 	.short	0x0005
        /*0042*/ 	.short	0x0028
        /*0044*/ 	.byte	0x00, 0xf4, 0x21, 0x00


	//----- nvinfo : EIATTR_KPARAM_INFO
	.align		4
.L_17:
        /*0048*/ 	.byte	0x04, 0x17
        /*004a*/ 	.short	(.L_19 - .L_18)
.L_18:
        /*004c*/ 	.word	0x00000000
        /*0050*/ 	.short	0x0004
        /*0052*/ 	.short	0x0020
        /*0054*/ 	.byte	0x00, 0xf4, 0x21, 0x00


	//----- nvinfo : EIATTR_KPARAM_INFO
	.align		4
.L_19:
        /*0058*/ 	.byte	0x04, 0x17
        /*005a*/ 	.short	(.L_21 - .L_20)
.L_20:
        /*005c*/ 	.word	0x00000000
        /*0060*/ 	.short	0x0003
        /*0062*/ 	.short	0x0018
        /*0064*/ 	.byte	0x00, 0xf4, 0x21, 0x00


	//----- nvinfo : EIATTR_KPARAM_INFO
	.align		4
.L_21:
        /*0068*/ 	.byte	0x04, 0x17
        /*006a*/ 	.short	(.L_23 - .L_22)
.L_22:
        /*006c*/ 	.word	0x00000000
        /*0070*/ 	.short	0x0002
        /*0072*/ 	.short	0x0010
        /*0074*/ 	.byte	0x00, 0xf4, 0x21, 0x00


	//----- nvinfo : EIATTR_KPARAM_INFO
	.align		4
.L_23:
        /*0078*/ 	.byte	0x04, 0x17
        /*007a*/ 	.short	(.L_25 - .L_24)
.L_24:
        /*007c*/ 	.word	0x00000000
        /*0080*/ 	.short	0x0001
        /*0082*/ 	.short	0x0008
        /*0084*/ 	.byte	0x00, 0xf4, 0x21, 0x00


	//----- nvinfo : EIATTR_KPARAM_INFO
	.align		4
.L_25:
        /*0088*/ 	.byte	0x04, 0x17
        /*008a*/ 	.short	(.L_27 - .L_26)
.L_26:
        /*008c*/ 	.word	0x00000000
        /*0090*/ 	.short	0x0000
        /*0092*/ 	.short	0x0000
        /*0094*/ 	.byte	0x00, 0xf4, 0x21, 0x00


	//----- nvinfo : EIATTR_SPARSE_MMA_MASK
	.align		4
.L_27:
        /*0098*/ 	.byte	0x03, 0x50
        /*009a*/ 	.short	0x0000


	//----- nvinfo : EIATTR_MAXREG_COUNT
	.align		4
        /*009c*/ 	.byte	0x03, 0x1b
        /*009e*/ 	.short	0x00ff


	//----- nvinfo : EIATTR_EXIT_INSTR_OFFSETS
	.align		4
        /*00a0*/ 	.byte	0x04, 0x1c
        /*00a2*/ 	.short	(.L_29 - .L_28)


	//   ....[0]....
.L_28:
        /*00a4*/ 	.word	0x00000830


	//----- nvinfo : EIATTR_REQNTID
	.align		4
.L_29:
        /*00a8*/ 	.byte	0x04, 0x10
        /*00aa*/ 	.short	(.L_31 - .L_30)
.L_30:
        /*00ac*/ 	.word	0x00000100
        /*00b0*/ 	.word	0x00000001
        /*00b4*/ 	.word	0x00000001


	//----- nvinfo : EIATTR_CBANK_PARAM_SIZE
	.align		4
.L_31:
        /*00b8*/ 	.byte	0x03, 0x19
        /*00ba*/ 	.short	0x0044


	//----- nvinfo : EIATTR_PARAM_CBANK
	.align		4
        /*00bc*/ 	.byte	0x04, 0x0a
        /*00be*/ 	.short	(.L_33 - .L_32)
	.align		4
.L_32:
        /*00c0*/ 	.word	index@(.nv.constant0.triton_poi_fused__unsafe_index_add_mul_sub_5)
        /*00c4*/ 	.short	0x0210
        /*00c6*/ 	.short	0x0044


	//----- nvinfo : EIATTR_SW_WAR
	.align		4
.L_33:
        /*00c8*/ 	.byte	0x04, 0x36
        /*00ca*/ 	.short	(.L_35 - .L_34)
.L_34:
        /*00cc*/ 	.word	0x00000008
.L_35:


//--------------------- .nv.callgraph             --------------------------
	.section	.nv.callgraph,"",@"SHT_CUDA_CALLGRAPH"
	.align	4
	.sectionentsize	8
	.align		4
        /*0000*/ 	.word	0x00000000
	.align		4
        /*0004*/ 	.word	0xffffffff
	.align		4
        /*0008*/ 	.word	0x00000000
	.align		4
        /*000c*/ 	.word	0xfffffffe
	.align		4
        /*0010*/ 	.word	0x00000000
	.align		4
        /*0014*/ 	.word	0xfffffffd
	.align		4
        /*0018*/ 	.word	0x00000000
	.align		4
        /*001c*/ 	.word	0xfffffffc


//--------------------- .text.triton_poi_fused__unsafe_index_add_mul_sub_5 --------------------------
	.section	.text.triton_poi_fused__unsafe_index_add_mul_sub_5,"ax",@progbits
	.align	128
        .global         triton_poi_fused__unsafe_index_add_mul_sub_5
        .type           triton_poi_fused__unsafe_index_add_mul_sub_5,@function
        .size           triton_poi_fused__unsafe_index_add_mul_sub_5,(.L_x_1 - triton_poi_fused__unsafe_index_add_mul_sub_5)
        .other          triton_poi_fused__unsafe_index_add_mul_sub_5,@"STO_CUDA_ENTRY STV_DEFAULT"
triton_poi_fused__unsafe_index_add_mul_sub_5:
.text.triton_poi_fused__unsafe_index_add_mul_sub_5:
[----:B------:R-:W-:Y:S01]  /*0000*/  LDC R1, c[0x0][0x28] ;  /* 0x00000a00ff017b82 */ /* 0x000fe20000000800 */
[----:B------:R-:W1:Y:S07]  /*0010*/  S2R R0, SR_TID.X ;  /* 0x0000000000007919 */ /* 0x000e6e0000002100 */
[----:B------:R-:W2:Y:S01]  /*0020*/  LDC.64 R12, c[0x0][0x220] ;  /* 0x00008800ff0c7b82 */ /* 0x000ea20000000a00 */
[----:B------:R-:W-:Y:S01]  /*0030*/  ULDC.64 UR4, c[0x0][0x208] ;  /* 0x0000820000047ab9 */ /* 0x000fe20000000a00 */
[----:B------:R-:W-:Y:S01]  /*0040*/  ULDC.64 UR6, c[0x0][0x228] ;  /* 0x00008a0000067ab9 */ /* 0x000fe20000000a00 */
[----:B------:R-:W3:Y:S05]  /*0050*/  S2R R4, SR_CTAID.X ;  /* 0x0000000000047919 */ /* 0x000eea0000002500 */
[----:B------:R-:W4:Y:S08]  /*0060*/  LDC.64 R8, c[0x0][0x230] ;  /* 0x00008c00ff087b82 */ /* 0x000f300000000a00 */
[----:B------:R-:W5:Y:S08]  /*0070*/  LDC.64 R6, c[0x0][0x218] ;  /* 0x00008600ff067b82 */ /* 0x000f700000000a00 */
[----:B------:R-:W5:Y:S01]  /*0080*/  LDC.64 R16, c[0x0][0x240] ;  /* 0x00009000ff107b82 */ /* 0x000f620000000a00 */
[----:B-1----:R-:W-:-:S05]  /*0090*/  IMAD.SHL.U32 R0, R0, 0x2, RZ ;  /* 0x0000000200007824 */ /* 0x002fca00078e00ff */
[----:B------:R-:W-:-:S05]  /*00a0*/  LOP3.LUT R3, R0, 0x1fe, RZ, 0xc0, !PT ;  /* 0x000001fe00037812 */ /* 0x000fca00078ec0ff */
[----:B---3--:R-:W-:-:S05]  /*00b0*/  IMAD R0, R4, 0x200, R3 ;  /* 0x0000020004007824 */ /* 0x008fca00078e0203 */
[----:B------:R-:W-:-:S04]  /*00c0*/  SHF.R.S32.HI R3, RZ, 0x1f, R0 ;  /* 0x0000001fff037819 */ /* 0x000fc80000011400 */
[----:B------:R-:W-:-:S04]  /*00d0*/  LEA.HI R2, R3, R0, RZ, 0x6 ;  /* 0x0000000003027211 */ /* 0x000fc800078f30ff */
[----:B------:R-:W-:-:S05]  /*00e0*/  LOP3.LUT R3, R2, 0xffffffc0, RZ, 0xc0, !PT ;  /* 0xffffffc002037812 */ /* 0x000fca00078ec0ff */
[----:B------:R-:W-:-:S04]  /*00f0*/  IMAD.IADD R3, R0, 0x1, -R3 ;  /* 0x0000000100037824 */ /* 0x000fc800078e0a03 */
[----:B--2---:R-:W-:Y:S01]  /*0100*/  IMAD.WIDE R12, R3, 0x8, R12 ;  /* 0x00000008030c7825 */ /* 0x004fe200078e020c */
[----:B------:R-:W-:-:S05]  /*0110*/  SHF.R.S32.HI R2, RZ, 0x6, R2 ;  /* 0x00000006ff027819 */ /* 0x000fca0000011402 */
[----:B------:R-:W2:Y:S01]  /*0120*/  LDG.E.EL.128 R12, desc[UR4][R12.64] ;  /* 0x000000040c0c7981 */ /* 0x000ea2000c2e1d00 */
[----:B------:R-:W-:Y:S01]  /*0130*/  LEA.HI R5, R2, R2, RZ, 0x6 ;  /* 0x0000000202057211 */ /* 0x000fe200078f30ff */
[----:B----4-:R-:W-:-:S03]  /*0140*/  IMAD.WIDE R8, R3, 0x8, R8 ;  /* 0x0000000803087825 */ /* 0x010fc600078e0208 */
[----:B------:R-:W-:-:S03]  /*0150*/  LOP3.LUT R5, R5, 0xffffffc0, RZ, 0xc0, !PT ;  /* 0xffffffc005057812 */ /* 0x000fc600078ec0ff */
[----:B------:R-:W3:Y:S02]  /*0160*/  LDG.E.EL.128 R8, desc[UR4][R8.64] ;  /* 0x0000000408087981 */ /* 0x000ee4000c2e1d00 */
[----:B------:R-:W-:-:S04]  /*0170*/  IMAD.IADD R2, R2, 0x1, -R5 ;  /* 0x0000000102027824 */ /* 0x000fc800078e0a05 */
[----:B-----5:R-:W-:-:S06]  /*0180*/  IMAD.WIDE R18, R2, 0x8, R6 ;  /* 0x0000000802127825 */ /* 0x020fcc00078e0206 */
[----:B------:R-:W4:Y:S01]  /*0190*/  LDG.E.EL.64 R18, desc[UR4][R18.64] ;  /* 0x0000000412127981 */ /* 0x000f22000c2e1b00 */
[----:B0-----:R-:W-:-:S06]  /*01a0*/  IMAD.WIDE R6, R2, 0x8, R16 ;  /* 0x0000000802067825 */ /* 0x001fcc00078e0210 */
[----:B------:R-:W5:Y:S01]  /*01b0*/  LDG.E.EL.64 R6, desc[UR4][R6.64] ;  /* 0x0000000406067981 */ /* 0x000f62000c2e1b00 */
[----:B------:R-:W-:-:S04]  /*01c0*/  SHF.R.S32.HI R17, RZ, 0x16, R4 ;  /* 0x00000016ff117819 */ /* 0x000fc80000011404 */
[----:B------:R-:W-:-:S04]  /*01d0*/  SGXT R17, R17, 0x1 ;  /* 0x000000011111781a */ /* 0x000fc80000000200 */
[----:B------:R-:W-:-:S04]  /*01e0*/  LEA.HI R4, R17, R0, RZ, 0xc ;  /* 0x0000000011047211 */ /* 0x000fc800078f60ff */
[----:B------:R-:W-:-:S04]  /*01f0*/  SHF.R.S32.HI R5, RZ, 0xc, R4 ;  /* 0x0000000cff057819 */ /* 0x000fc80000011404 */
[----:B------:R-:W-:-:S04]  /*0200*/  LEA.HI R4, R5, R5, RZ, 0x9 ;  /* 0x0000000505047211 */ /* 0x000fc800078f48ff */
[----:B------:R-:W-:-:S05]  /*0210*/  LOP3.LUT R16, R4, 0xfffffe00, RZ, 0xc0, !PT ;  /* 0xfffffe0004107812 */ /* 0x000fca00078ec0ff */
[----:B------:R-:W-:Y:S01]  /*0220*/  IMAD.IADD R5, R5, 0x1, -R16 ;  /* 0x0000000105057824 */ /* 0x000fe200078e0a10 */
[----:B--2---:R-:W-:Y:S02]  /*0230*/  SHF.R.U32.HI R23, RZ, 0x1d, R13 ;  /* 0x0000001dff177819 */ /* 0x004fe4000001160d */
[----:B------:R-:W-:Y:S02]  /*0240*/  SHF.R.U32.HI R21, RZ, 0x1d, R15 ;  /* 0x0000001dff157819 */ /* 0x000fe4000001160f */
[----:B------:R-:W-:Y:S02]  /*0250*/  LOP3.LUT R23, R23, 0x4, RZ, 0xc0, !PT ;  /* 0x0000000417177812 */ /* 0x000fe400078ec0ff */
[----:B------:R-:W-:Y:S02]  /*0260*/  LOP3.LUT R21, R21, 0x4, RZ, 0xc0, !PT ;  /* 0x0000000415157812 */ /* 0x000fe400078ec0ff */
[----:B------:R-:W-:-:S05]  /*0270*/  IADD3 R4, P0, R12, R23, RZ ;  /* 0x000000170c047210 */ /* 0x000fca0007f1e0ff */
[----:B------:R-:W-:Y:S01]  /*0280*/  IMAD.X R13, RZ, RZ, R13, P0 ;  /* 0x000000ffff0d7224 */ /* 0x000fe200000e060d */
[----:B------:R-:W-:Y:S02]  /*0290*/  IADD3 R16, P0, R14, R21, RZ ;  /* 0x000000150e107210 */ /* 0x000fe40007f1e0ff */
[----:B---3--:R-:W-:Y:S02]  /*02a0*/  SHF.R.U32.HI R21, RZ, 0x1d, R9 ;  /* 0x0000001dff157819 */ /* 0x008fe40000011609 */
[C---:B------:R-:W-:Y:S02]  /*02b0*/  LEA R12, P1, R4.reuse, UR6, 0xb ;  /* 0x00000006040c7c11 */ /* 0x040fe4000f8258ff */
[----:B------:R-:W-:Y:S02]  /*02c0*/  LOP3.LUT R21, R21, 0x4, RZ, 0xc0, !PT ;  /* 0x0000000415157812 */ /* 0x000fe400078ec0ff */
[----:B------:R-:W-:Y:S02]  /*02d0*/  LEA.HI.X R13, R4, UR7, R13, 0xb, P1 ;  /* 0x00000007040d7c11 */ /* 0x000fe400088f5c0d */
[----:B------:R-:W-:-:S02]  /*02e0*/  SHF.R.U32.HI R14, RZ, 0x1d, R11 ;  /* 0x0000001dff0e7819 */ /* 0x000fc4000001160b */
[----:B------:R-:W-:Y:S01]  /*02f0*/  IADD3 R4, P1, R8, R21, RZ ;  /* 0x0000001508047210 */ /* 0x000fe20007f3e0ff */
[----:B------:R-:W-:Y:S01]  /*0300*/  IMAD.X R23, RZ, RZ, R15, P0 ;  /* 0x000000ffff177224 */ /* 0x000fe200000e060f */
[----:B----4-:R-:W-:Y:S02]  /*0310*/  SHF.R.U32.HI R20, RZ, 0x1d, R19 ;  /* 0x0000001dff147819 */ /* 0x010fe40000011613 */
[----:B------:R-:W-:Y:S01]  /*0320*/  LOP3.LUT R15, R14, 0x4, RZ, 0xc0, !PT ;  /* 0x000000040e0f7812 */ /* 0x000fe200078ec0ff */
[----:B------:R-:W-:Y:S01]  /*0330*/  IMAD.X R21, RZ, RZ, R9, P1 ;  /* 0x000000ffff157224 */ /* 0x000fe200008e0609 */
[----:B------:R-:W-:Y:S02]  /*0340*/  LEA R14, P0, R16, UR6, 0xb ;  /* 0x00000006100e7c11 */ /* 0x000fe4000f8058ff */
[----:B------:R-:W-:Y:S02]  /*0350*/  LOP3.LUT R9, R20, 0x4, RZ, 0xc0, !PT ;  /* 0x0000000414097812 */ /* 0x000fe400078ec0ff */
[----:B------:R-:W-:-:S02]  /*0360*/  IADD3 R8, P2, R10, R15, RZ ;  /* 0x0000000f0a087210 */ /* 0x000fc40007f5e0ff */
[----:B------:R-:W-:Y:S02]  /*0370*/  LEA.HI.X R15, R16, UR7, R23, 0xb, P0 ;  /* 0x00000007100f7c11 */ /* 0x000fe400080f5c17 */
[C---:B------:R-:W-:Y:S02]  /*0380*/  LEA R16, P1, R4.reuse, UR6, 0xb ;  /* 0x0000000604107c11 */ /* 0x040fe4000f8258ff */
[----:B------:R-:W-:Y:S02]  /*0390*/  IADD3 R18, P0, R18, R9, RZ ;  /* 0x0000000912127210 */ /* 0x000fe40007f1e0ff */
[----:B------:R-:W-:Y:S02]  /*03a0*/  LEA.HI R9, R17, R0, RZ, 0x15 ;  /* 0x0000000011097211 */ /* 0x000fe400078fa8ff */
[----:B------:R-:W-:Y:S02]  /*03b0*/  LEA.HI.X R17, R4, UR7, R21, 0xb, P1 ;  /* 0x0000000704117c11 */ /* 0x000fe400088f5c15 */
[----:B------:R-:W-:-:S02]  /*03c0*/  SHF.R.S32.HI R4, RZ, 0x15, R9 ;  /* 0x00000015ff047819 */ /* 0x000fc40000011409 */
[----:B-----5:R-:W-:Y:S01]  /*03d0*/  SHF.R.U32.HI R9, RZ, 0x1d, R7 ;  /* 0x0000001dff097819 */ /* 0x020fe20000011607 */
[----:B------:R-:W-:Y:S01]  /*03e0*/  IMAD.X R11, RZ, RZ, R11, P2 ;  /* 0x000000ffff0b7224 */ /* 0x000fe200010e060b */
[C---:B------:R-:W-:Y:S02]  /*03f0*/  LEA R10, P2, R8.reuse, UR6, 0xb ;  /* 0x00000006080a7c11 */ /* 0x040fe4000f8458ff */
[----:B------:R-:W-:Y:S02]  /*0400*/  LOP3.LUT R9, R9, 0x4, RZ, 0xc0, !PT ;  /* 0x0000000409097812 */ /* 0x000fe400078ec0ff */
[----:B------:R-:W-:Y:S02]  /*0410*/  LEA.HI.X R11, R8, UR7, R11, 0xb, P2 ;  /* 0x00000007080b7c11 */ /* 0x000fe400090f5c0b */
[----:B------:R-:W-:Y:S01]  /*0420*/  IADD3 R8, P2, R6, R9, RZ ;  /* 0x0000000906087210 */ /* 0x000fe20007f5e0ff */
[----:B------:R-:W-:Y:S02]  /*0430*/  IMAD.X R19, RZ, RZ, R19, P0 ;  /* 0x000000ffff137224 */ /* 0x000fe400000e0613 */
[----:B------:R-:W-:-:S04]  /*0440*/  IMAD.WIDE R12, R5, 0x4, R12 ;  /* 0x00000004050c7825 */ /* 0x000fc800078e020c */
[C---:B------:R-:W-:Y:S02]  /*0450*/  IMAD.SHL.U32 R21, R18.reuse, 0x2000, RZ ;  /* 0x0000200012157824 */ /* 0x040fe400078e00ff */
[----:B------:R-:W-:Y:S01]  /*0460*/  IMAD.X R7, RZ, RZ, R7, P2 ;  /* 0x000000ffff077224 */ /* 0x000fe200010e0607 */
[----:B------:R-:W-:Y:S01]  /*0470*/  SHF.L.U64.HI R19, R18, 0xd, R19 ;  /* 0x0000000d12137819 */ /* 0x000fe20000010213 */
[----:B------:R-:W-:Y:S01]  /*0480*/  IMAD.WIDE R16, R5, 0x4, R16 ;  /* 0x0000000405107825 */ /* 0x000fe200078e0210 */
[----:B------:R-:W-:-:S03]  /*0490*/  IADD3 R26, P0, R12, R21, RZ ;  /* 0x000000150c1a7210 */ /* 0x000fc60007f1e0ff */
[----:B------:R-:W-:Y:S01]  /*04a0*/  IMAD.WIDE R14, R5, 0x4, R14 ;  /* 0x00000004050e7825 */ /* 0x000fe200078e020e */
[C---:B------:R-:W-:Y:S02]  /*04b0*/  SHF.L.U64.HI R6, R8.reuse, 0xd, R7 ;  /* 0x0000000d08067819 */ /* 0x040fe40000010207 */
[----:B------:R-:W-:Y:S01]  /*04c0*/  IADD3 R24, P1, R16, R21, RZ ;  /* 0x0000001510187210 */ /* 0x000fe20007f3e0ff */
[----:B------:R-:W-:Y:S02]  /*04d0*/  IMAD.SHL.U32 R7, R8, 0x2000, RZ ;  /* 0x0000200008077824 */ /* 0x000fe400078e00ff */
[----:B------:R-:W-:Y:S01]  /*04e0*/  IMAD.X R27, R13, 0x1, R19, P0 ;  /* 0x000000010d1b7824 */ /* 0x000fe200000e0613 */
[----:B------:R-:W0:Y:S01]  /*04f0*/  LDC.64 R8, c[0x0][0x238] ;  /* 0x00008e00ff087b82 */ /* 0x000e220000000a00 */
[----:B------:R-:W-:Y:S01]  /*0500*/  IADD3 R22, P0, R14, R21, RZ ;  /* 0x000000150e167210 */ /* 0x000fe20007f1e0ff */
[----:B------:R-:W-:-:S04]  /*0510*/  IMAD.WIDE R10, R5, 0x4, R10 ;  /* 0x00000004050a7825 */ /* 0x000fc800078e020a */
[--C-:B------:R-:W-:Y:S01]  /*0520*/  IMAD.X R25, R17, 0x1, R19.reuse, P1 ;  /* 0x0000000111197824 */ /* 0x100fe200008e0613 */
[----:B------:R-:W-:Y:S01]  /*0530*/  IADD3 R12, P1, R12, R7, RZ ;  /* 0x000000070c0c7210 */ /* 0x000fe20007f3e0ff */
[----:B------:R-:W-:Y:S01]  /*0540*/  IMAD.X R23, R15, 0x1, R19, P0 ;  /* 0x000000010f177824 */ /* 0x000fe200000e0613 */
[----:B------:R-:W-:Y:S02]  /*0550*/  IADD3 R18, P0, R10, R21, RZ ;  /* 0x000000150a127210 */ /* 0x000fe40007f1e0ff */
[----:B------:R-:W1:Y:S01]  /*0560*/  LDC.64 R20, c[0x0][0x248] ;  /* 0x00009200ff147b82 */ /* 0x000e620000000a00 */
[----:B------:R-:W-:Y:S01]  /*0570*/  IMAD.X R13, R13, 0x1, R6, P1 ;  /* 0x000000010d0d7824 */ /* 0x000fe200008e0606 */
[----:B------:R-:W-:Y:S02]  /*0580*/  IADD3.X R19, R11, R19, RZ, P0, !PT ;  /* 0x000000130b137210 */ /* 0x000fe400007fe4ff */
[----:B------:R-:W-:Y:S02]  /*0590*/  IADD3 R16, P1, R16, R7, RZ ;  /* 0x0000000710107210 */ /* 0x000fe40007f3e0ff */
[----:B------:R-:W-:-:S02]  /*05a0*/  IADD3 R14, P0, R14, R7, RZ ;  /* 0x000000070e0e7210 */ /* 0x000fc40007f1e0ff */
[----:B------:R-:W-:Y:S01]  /*05b0*/  IADD3 R10, P2, R10, R7, RZ ;  /* 0x000000070a0a7210 */ /* 0x000fe20007f5e0ff */
[--C-:B------:R-:W-:Y:S01]  /*05c0*/  IMAD.X R17, R17, 0x1, R6.reuse, P1 ;  /* 0x0000000111117824 */ /* 0x100fe200008e0606 */
[----:B------:R-:W-:Y:S01]  /*05d0*/  SHF.L.U32 R4, R4, 0xd, RZ ;  /* 0x0000000d04047819 */ /* 0x000fe200000006ff */
[--C-:B------:R-:W-:Y:S02]  /*05e0*/  IMAD.X R15, R15, 0x1, R6.reuse, P0 ;  /* 0x000000010f0f7824 */ /* 0x100fe400000e0606 */
[----:B------:R-:W-:Y:S02]  /*05f0*/  IMAD.X R11, R11, 0x1, R6, P2 ;  /* 0x000000010b0b7824 */ /* 0x000fe400010e0606 */
[----:B------:R-:W-:-:S04]  /*0600*/  IMAD.WIDE R24, R4, 0x4, R24 ;  /* 0x0000000404187825 */ /* 0x000fc800078e0218 */
[C---:B------:R-:W-:Y:S02]  /*0610*/  IMAD.WIDE R12, R4.reuse, 0x4, R12 ;  /* 0x00000004040c7825 */ /* 0x040fe400078e020c */
[----:B------:R-:W2:Y:S02]  /*0620*/  LDG.E.EL R24, desc[UR4][R24.64] ;  /* 0x0000000418187981 */ /* 0x000ea4000c2e1900 */
[C---:B------:R-:W-:Y:S02]  /*0630*/  IMAD.WIDE R16, R4.reuse, 0x4, R16 ;  /* 0x0000000404107825 */ /* 0x040fe400078e0210 */
[----:B------:R-:W3:Y:S02]  /*0640*/  LDG.E.EL R13, desc[UR4][R12.64] ;  /* 0x000000040c0d7981 */ /* 0x000ee4000c2e1900 */
[C---:B------:R-:W-:Y:S02]  /*0650*/  IMAD.WIDE R26, R4.reuse, 0x4, R26 ;  /* 0x00000004041a7825 */ /* 0x040fe400078e021a */
[----:B------:R-:W3:Y:S02]  /*0660*/  LDG.E.EL R16, desc[UR4][R16.64] ;  /* 0x0000000410107981 */ /* 0x000ee4000c2e1900 */
[----:B------:R-:W-:-:S02]  /*0670*/  IMAD.WIDE R22, R4, 0x4, R22 ;  /* 0x0000000404167825 */ /* 0x000fc400078e0216 */
[----:B------:R-:W2:Y:S02]  /*0680*/  LDG.E.EL R5, desc[UR4][R26.64] ;  /* 0x000000041a057981 */ /* 0x000ea4000c2e1900 */
[C---:B------:R-:W-:Y:S02]  /*0690*/  IMAD.WIDE R18, R4.reuse, 0x4, R18 ;  /* 0x0000000404127825 */ /* 0x040fe400078e0212 */
[----:B------:R-:W4:Y:S02]  /*06a0*/  LDG.E.EL R22, desc[UR4][R22.64] ;  /* 0x0000000416167981 */ /* 0x000f24000c2e1900 */
[C---:B------:R-:W-:Y:S02]  /*06b0*/  IMAD.WIDE R14, R4.reuse, 0x4, R14 ;  /* 0x00000004040e7825 */ /* 0x040fe400078e020e */
[----:B------:R-:W4:Y:S02]  /*06c0*/  LDG.E.EL R19, desc[UR4][R18.64] ;  /* 0x0000000412137981 */ /* 0x000f24000c2e1900 */
[----:B------:R-:W-:-:S02]  /*06d0*/  IMAD.WIDE R10, R4, 0x4, R10 ;  /* 0x00000004040a7825 */ /* 0x000fc400078e020a */
[----:B------:R-:W5:Y:S02]  /*06e0*/  LDG.E.EL R14, desc[UR4][R14.64] ;  /* 0x000000040e0e7981 */ /* 0x000f64000c2e1900 */
[----:B0-----:R-:W-:Y:S02]  /*06f0*/  IMAD.WIDE R8, R3, 0x4, R8 ;  /* 0x0000000403087825 */ /* 0x001fe400078e0208 */
[----:B------:R-:W5:Y:S02]  /*0700*/  LDG.E.EL R11, desc[UR4][R10.64] ;  /* 0x000000040a0b7981 */ /* 0x000f64000c2e1900 */
[----:B-1----:R-:W-:Y:S02]  /*0710*/  IMAD.WIDE R20, R2, 0x4, R20 ;  /* 0x0000000402147825 */ /* 0x002fe400078e0214 */
[----:B------:R-:W5:Y:S01]  /*0720*/  LDG.E.EL.64 R8, desc[UR4][R8.64] ;  /* 0x0000000408087981 */ /* 0x000f62000c2e1b00 */
[----:B------:R-:W0:Y:S03]  /*0730*/  LDC.64 R2, c[0x0][0x210] ;  /* 0x00008400ff027b82 */ /* 0x000e260000000a00 */
[----:B------:R-:W5:Y:S01]  /*0740*/  LDG.E.EL R20, desc[UR4][R20.64] ;  /* 0x0000000414147981 */ /* 0x000f62000c2e1900 */
[----:B0-----:R-:W-:-:S04]  /*0750*/  IMAD.WIDE R2, R0, 0x4, R2 ;  /* 0x0000000400027825 */ /* 0x001fc800078e0202 */
[----:B---3--:R-:W-:Y:S01]  /*0760*/  FADD R4, -R13, R16 ;  /* 0x000000100d047221 */ /* 0x008fe20000000100 */
[----:B--2---:R-:W-:Y:S01]  /*0770*/  FADD R24, -R5, R24 ;  /* 0x0000001805187221 */ /* 0x004fe20000000100 */
[----:B----4-:R-:W-:Y:S01]  /*0780*/  FADD R19, -R22, R19 ;  /* 0x0000001316137221 */ /* 0x010fe20000000100 */
[----:B-----5:R-:W-:Y:S02]  /*0790*/  FADD R7, -R14, R11 ;  /* 0x0000000b0e077221 */ /* 0x020fe40000000100 */
[C---:B------:R-:W-:Y:S01]  /*07a0*/  FFMA R5, R8.reuse, R24, R5 ;  /* 0x0000001808057223 */ /* 0x040fe20000000005 */
[----:B------:R-:W-:Y:S01]  /*07b0*/  FFMA R4, R8, R4, R13 ;  /* 0x0000000408047223 */ /* 0x000fe2000000000d */
[C---:B------:R-:W-:Y:S01]  /*07c0*/  FFMA R19, R9.reuse, R19, R22 ;  /* 0x0000001309137223 */ /* 0x040fe20000000016 */
[----:B------:R-:W-:Y:S02]  /*07d0*/  FFMA R14, R9, R7, R14 ;  /* 0x00000007090e7223 */ /* 0x000fe4000000000e */
[----:B------:R-:W-:-:S02]  /*07e0*/  FADD R4, -R5, R4 ;  /* 0x0000000405047221 */ /* 0x000fc40000000100 */
[----:B------:R-:W-:Y:S02]  /*07f0*/  FADD R14, -R19, R14 ;  /* 0x0000000e130e7221 */ /* 0x000fe40000000100 */
[C---:B------:R-:W-:Y:S02]  /*0800*/  FFMA R4, R20.reuse, R4, R5 ;  /* 0x0000000414047223 */ /* 0x040fe40000000005 */
[----:B------:R-:W-:-:S05]  /*0810*/  FFMA R5, R20, R14, R19 ;  /* 0x0000000e14057223 */ /* 0x000fca0000000013 */
[----:B------:R-:W-:Y:S01]  /*0820*/  STG.E.64 desc[UR4][R2.64], R4 ;  /* 0x0000000402007986 */ /* 0x000fe2000c101b04 */
[----:B------:R-:W-:Y:S05]  /*0830*/  EXIT ;  /* 0x000000000000794d */ /* 0x000fea0003800000 */
.L_x_0:
[----:B------:R-:W-:-:S00]  /*0840*/  BRA `(.L_x_0) ;  /* 0xfffffffc00fc7947 */ /* 0x000fc0000383ffff */
[----:B------:R-:W-:-:S00]  /*0850*/  NOP ;  /* 0x0000000000007918 */ /* 0x000fc00000000000 */
        /* <DEDUP_REMOVED lines=10> */
.L_x_1:


//--------------------- .nv.constant0.triton_poi_fused__unsafe_index_add_mul_sub_5 --------------------------
	.section	.nv.constant0.triton_poi_fused__unsafe_index_add_mul_sub_5,"a",@progbits
	.sectionflags	@""
	.align	4
.nv.constant0.triton_poi_fused__unsafe_index_add_mul_sub_5:
	.zero		596
